	.headerflags	@"EF_CUDA_TEXMODE_UNIFIED EF_CUDA_64BIT_ADDRESS EF_CUDA_SM86 EF_CUDA_VIRTUAL_SM(EF_CUDA_SM86)"
	.elftype	@"ET_EXEC"


//--------------------- .nv.info                  --------------------------
	.section	.nv.info,"",@"SHT_CUDA_INFO"
	.align	4


	//----- nvinfo : EIATTR_REGCOUNT
	.align		4
        /*0000*/ 	.byte	0x04, 0x2f
        /*0002*/ 	.short	(.L_2 - .L_1)
	.align		4
.L_1:
        /*0004*/ 	.word	index@(triton_)
        /*0008*/ 	.word	0x0000002f


	//----- nvinfo : EIATTR_MAX_STACK_SIZE
	.align		4
.L_2:
        /*000c*/ 	.byte	0x04, 0x23
        /*000e*/ 	.short	(.L_4 - .L_3)
	.align		4
.L_3:
        /*0010*/ 	.word	index@(triton_)
        /*0014*/ 	.word	0x00000000


	//----- nvinfo : EIATTR_MIN_STACK_SIZE
	.align		4
.L_4:
        /*0018*/ 	.byte	0x04, 0x12
        /*001a*/ 	.short	(.L_6 - .L_5)
	.align		4
.L_5:
        /*001c*/ 	.word	index@(triton_)
        /*0020*/ 	.word	0x00000000


	//----- nvinfo : EIATTR_FRAME_SIZE
	.align		4
.L_6:
        /*0024*/ 	.byte	0x04, 0x11
        /*0026*/ 	.short	(.L_8 - .L_7)
	.align		4
.L_7:
        /*0028*/ 	.word	index@(triton_)
        /*002c*/ 	.word	0x00000000
.L_8:


//--------------------- .nv.info.triton_          --------------------------
	.section	.nv.info.triton_,"",@"SHT_CUDA_INFO"
	.align	4


	//----- nvinfo : EIATTR_CUDA_API_VERSION
	.align		4
        /*0000*/ 	.byte	0x04, 0x37
        /*0002*/ 	.short	(.L_10 - .L_9)
.L_9:
        /*0004*/ 	.word	0x0000007b


	//----- nvinfo : EIATTR_SW2861232_WAR
	.align		4
.L_10:
        /*0008*/ 	.byte	0x01, 0x35
	.zero		2


	//----- nvinfo : EIATTR_PARAM_CBANK
	.align		4
        /*000c*/ 	.byte	0x04, 0x0a
        /*000e*/ 	.short	(.L_12 - .L_11)
	.align		4
.L_11:
        /*0010*/ 	.word	index@(.nv.constant0.triton_)
        /*0014*/ 	.short	0x0160
        /*0016*/ 	.short	0x0038


	//----- nvinfo : EIATTR_CBANK_PARAM_SIZE
	.align		4
.L_12:
        /*0018*/ 	.byte	0x03, 0x19
        /*001a*/ 	.short	0x0038


	//----- nvinfo : EIATTR_KPARAM_INFO
	.align		4
        /*001c*/ 	.byte	0x04, 0x17
        /*001e*/ 	.short	(.L_14 - .L_13)
.L_13:
        /*0020*/ 	.word	0x00000000
        /*0024*/ 	.short	0x0007
        /*0026*/ 	.short	0x0034
        /*0028*/ 	.byte	0x00, 0xf0, 0x11, 0x00


	//----- nvinfo : EIATTR_KPARAM_INFO
	.align		4
.L_14:
        /*002c*/ 	.byte	0x04, 0x17
        /*002e*/ 	.short	(.L_16 - .L_15)
.L_15:
        /*0030*/ 	.word	0x00000000
        /*0034*/ 	.short	0x0006
        /*0036*/ 	.short	0x0030
        /*0038*/ 	.byte	0x00, 0xf0, 0x11, 0x00


	//----- nvinfo : EIATTR_KPARAM_INFO
	.align		4
.L_16:
        /*003c*/ 	.byte	0x04, 0x17
        /*003e*/ 	.short	(.L_18 - .L_17)
.L_17:
        /*0040*/ 	.word	0x00000000
        /*0044*/ 	.short	0x0005
        /*0046*/ 	.short	0x0028
        /*0048*/ 	.byte	0x00, 0xf0, 0x21, 0x00


	//----- nvinfo : EIATTR_KPARAM_INFO
	.align		4
.L_18:
        /*004c*/ 	.byte	0x04, 0x17
        /*004e*/ 	.short	(.L_20 - .L_19)
.L_19:
        /*0050*/ 	.word	0x00000000
        /*0054*/ 	.short	0x0004
        /*0056*/ 	.short	0x0020
        /*0058*/ 	.byte	0x00, 0xf0, 0x21, 0x00


	//----- nvinfo : EIATTR_KPARAM_INFO
	.align		4
.L_20:
        /*005c*/ 	.byte	0x04, 0x17
        /*005e*/ 	.short	(.L_22 - .L_21)
.L_21:
        /*0060*/ 	.word	0x00000000
        /*0064*/ 	.short	0x0003
        /*0066*/ 	.short	0x0018
        /*0068*/ 	.byte	0x00, 0xf0, 0x21, 0x00


	//----- nvinfo : EIATTR_KPARAM_INFO
	.align		4
.L_22:
        /*006c*/ 	.byte	0x04, 0x17
        /*006e*/ 	.short	(.L_24 - .L_23)
.L_23:
        /*0070*/ 	.word	0x00000000
        /*0074*/ 	.short	0x0002
        /*0076*/ 	.short	0x0010
        /*0078*/ 	.byte	0x00, 0xf0, 0x21, 0x00


	//----- nvinfo : EIATTR_KPARAM_INFO
	.align		4
.L_24:
        /*007c*/ 	.byte	0x04, 0x17
        /*007e*/ 	.short	(.L_26 - .L_25)
.L_25:
        /*0080*/ 	.word	0x00000000
        /*0084*/ 	.short	0x0001
        /*0086*/ 	.short	0x0008
        /*0088*/ 	.byte	0x00, 0xf0, 0x21, 0x00


	//----- nvinfo : EIATTR_KPARAM_INFO
	.align		4
.L_26:
        /*008c*/ 	.byte	0x04, 0x17
        /*008e*/ 	.short	(.L_28 - .L_27)
.L_27:
        /*0090*/ 	.word	0x00000000
        /*0094*/ 	.short	0x0000
        /*0096*/ 	.short	0x0000
        /*0098*/ 	.byte	0x00, 0xf0, 0x21, 0x00


	//----- nvinfo : EIATTR_MAXREG_COUNT
	.align		4
.L_28:
        /*009c*/ 	.byte	0x03, 0x1b
        /*009e*/ 	.short	0x00ff


	//----- nvinfo : EIATTR_EXIT_INSTR_OFFSETS
	.align		4
        /*00a0*/ 	.byte	0x04, 0x1c
        /*00a2*/ 	.short	(.L_30 - .L_29)


	//   ....[0]....
.L_29:
        /*00a4*/ 	.word	0x000013d0


	//   ....[1]....
        /*00a8*/ 	.word	0x00001420


	//----- nvinfo : EIATTR_CTAIDZ_USED
	.align		4
.L_30:
        /*00ac*/ 	.byte	0x01, 0x04
	.zero		2


	//----- nvinfo : EIATTR_MAX_THREADS
	.align		4
        /*00b0*/ 	.byte	0x04, 0x05
        /*00b2*/ 	.short	(.L_32 - .L_31)
.L_31:
        /*00b4*/ 	.word	0x00000080
        /*00b8*/ 	.word	0x00000001
        /*00bc*/ 	.word	0x00000001
.L_32:


//--------------------- .nv.rel.action            --------------------------
	.section	.nv.rel.action,"",@"SHT_CUDA_RELOCINFO"
	.align	8
	.sectionentsize	8
        /*0000*/ 	.byte	0x73, 0x00, 0x00, 0x00, 0x00, 0x00, 0x00, 0x00, 0x00, 0x00, 0x00, 0x11, 0x25, 0x00, 0x05, 0x36


//--------------------- .nv.constant0.triton_     --------------------------
	.section	.nv.constant0.triton_,"a",@progbits
	.align	4
.nv.constant0.triton_:
	.zero		408


//--------------------- .text.triton_             --------------------------
	.section	.text.triton_,"ax",@progbits
	.sectionflags	@"SHF_BARRIERS=1"
	.sectioninfo	@"SHI_REGISTERS=47"
	.align	128
        .global         triton_
        .type           triton_,@function
        .size           triton_,(.L_x_1 - triton_)
        .other          triton_,@"STO_CUDA_ENTRY STV_DEFAULT"
triton_:
.text.triton_:
[----:B------:R-:W-:-:S02]  /*0000*/  IMAD.MOV.U32 R1, RZ, RZ, c[0x0][0x28] ;  /* 0x00000a00ff017624 */ /* 0x000fc400078e00ff */
[----:B------:R-:W0:Y:S01]  /*0010*/  S2R R0, SR_CTAID.Y ;  /* 0x0000000000007919 */ /* 0x000e220000002600 */
[----:B------:R-:W-:Y:S01]  /*0020*/  IMAD.MOV.U32 R26, RZ, RZ, 0x4 ;  /* 0x00000004ff1a7424 */ /* 0x000fe200078e00ff */
[----:B------:R-:W-:Y:S01]  /*0030*/  CS2R R32, SRZ ;  /* 0x0000000000207805 */ /* 0x000fe2000001ff00 */
[----:B------:R-:W-:Y:S01]  /*0040*/  CS2R R34, SRZ ;  /* 0x0000000000227805 */ /* 0x000fe2000001ff00 */
[----:B------:R-:W0:Y:S01]  /*0050*/  S2R R3, SR_CTAID.Z ;  /* 0x0000000000037919 */ /* 0x000e220000002700 */
[----:B------:R-:W-:-:S03]  /*0060*/  ULDC.64 UR4, c[0x0][0x118] ;  /* 0x0000460000047ab9 */ /* 0x000fc60000000a00 */
[----:B------:R-:W1:Y:S04]  /*0070*/  S2R R31, SR_TID.X ;  /* 0x00000000001f7919 */ /* 0x000e680000002100 */
[----:B------:R-:W2:Y:S01]  /*0080*/  S2R R7, SR_CTAID.X ;  /* 0x0000000000077919 */ /* 0x000ea20000002500 */
[----:B0-----:R-:W-:Y:S02]  /*0090*/  IMAD R0, R3, c[0x0][0x10], R0 ;  /* 0x0000040003007a24 */ /* 0x001fe400078e0200 */
[----:B-1----:R-:W-:-:S03]  /*00a0*/  IMAD.SHL.U32 R3, R31, 0x4, RZ ;  /* 0x000000041f037824 */ /* 0x002fc600078e00ff */
[----:B------:R-:W-:Y:S01]  /*00b0*/  SHF.R.S32.HI R15, RZ, 0x15, R0 ;  /* 0x00000015ff0f7819 */ /* 0x000fe20000011400 */
[----:B------:R-:W-:Y:S01]  /*00c0*/  IMAD.SHL.U32 R12, R0, 0x400, RZ ;  /* 0x00000400000c7824 */ /* 0x000fe200078e00ff */
[----:B--2---:R-:W-:Y:S02]  /*00d0*/  ISETP.GE.AND P6, PT, R7, 0x32, PT ;  /* 0x000000320700780c */ /* 0x004fe40003fc6270 */
[----:B------:R-:W-:Y:S02]  /*00e0*/  SGXT R15, R15, 0x1 ;  /* 0x000000010f0f781a */ /* 0x000fe40000000200 */
[----:B------:R-:W-:-:S04]  /*00f0*/  LOP3.LUT R16, R12, 0x1fc, R3, 0xf8, !PT ;  /* 0x000001fc0c107812 */ /* 0x000fc800078ef803 */
[----:B------:R-:W-:Y:S02]  /*0100*/  SHF.R.S32.HI R3, RZ, 0x1f, R16 ;  /* 0x0000001fff037819 */ /* 0x000fe40000011410 */
[----:B------:R-:W-:Y:S02]  /*0110*/  ISETP.LT.AND P0, PT, R16, c[0x0][0x190], !P6 ;  /* 0x0000640010007a0c */ /* 0x000fe40007701270 */
[----:B------:R-:W-:-:S04]  /*0120*/  LEA.HI R3, R3, R16, RZ, 0x7 ;  /* 0x0000001003037211 */ /* 0x000fc800078f38ff */
[----:B------:R-:W-:Y:S02]  /*0130*/  LOP3.LUT R5, R3, 0xffffff80, RZ, 0xc0, !PT ;  /* 0xffffff8003057812 */ /* 0x000fe400078ec0ff */
[----:B------:R-:W-:Y:S02]  /*0140*/  SHF.R.S32.HI R3, RZ, 0x7, R3 ;  /* 0x00000007ff037819 */ /* 0x000fe40000011403 */
[----:B------:R-:W-:-:S05]  /*0150*/  IADD3 R2, R16, -R5, RZ ;  /* 0x8000000510027210 */ /* 0x000fca0007ffe0ff */
[----:B------:R-:W-:Y:S01]  /*0160*/  IMAD R4, R7, 0x80, R2 ;  /* 0x0000008007047824 */ /* 0x000fe200078e0202 */
[----:B------:R-:W-:-:S03]  /*0170*/  LOP3.LUT R17, R16, 0x200, RZ, 0xfc, !PT ;  /* 0x0000020010117812 */ /* 0x000fc600078efcff */
[----:B------:R-:W-:Y:S01]  /*0180*/  IMAD R3, R3, 0x1900, R4 ;  /* 0x0000190003037824 */ /* 0x000fe200078e0204 */
[----:B------:R-:W-:-:S03]  /*0190*/  LEA.HI R0, R15, R17, RZ, 0x7 ;  /* 0x000000110f007211 */ /* 0x000fc600078f38ff */
[----:B------:R-:W-:Y:S01]  /*01a0*/  IMAD.WIDE R2, R3, R26, c[0x0][0x160] ;  /* 0x0000580003027625 */ /* 0x000fe200078e021a */
[----:B------:R-:W-:-:S04]  /*01b0*/  SHF.R.S32.HI R0, RZ, 0x7, R0 ;  /* 0x00000007ff007819 */ /* 0x000fc80000011400 */
[----:B------:R0:W2:Y:S01]  /*01c0*/  @P0 LDG.E.EL.128 R32, [R2.64] ;  /* 0x0000000402200981 */ /* 0x0000a2000c2e1d00 */
[----:B------:R-:W-:Y:S01]  /*01d0*/  ISETP.LT.AND P0, PT, R17, c[0x0][0x190], !P6 ;  /* 0x0000640011007a0c */ /* 0x000fe20007701270 */
[----:B------:R-:W-:Y:S01]  /*01e0*/  IMAD R5, R0, 0x1900, R4 ;  /* 0x0000190000057824 */ /* 0x000fe200078e0204 */
[----:B------:R-:W-:Y:S01]  /*01f0*/  CS2R R8, SRZ ;  /* 0x0000000000087805 */ /* 0x000fe2000001ff00 */
[----:B------:R-:W-:Y:S02]  /*0200*/  CS2R R10, SRZ ;  /* 0x00000000000a7805 */ /* 0x000fe4000001ff00 */
[----:B------:R-:W-:-:S08]  /*0210*/  IMAD.WIDE R4, R5, R26, c[0x0][0x160] ;  /* 0x0000580005047625 */ /* 0x000fd000078e021a */
[----:B------:R1:W3:Y:S01]  /*0220*/  @P0 LDG.E.EL.128 R8, [R4.64] ;  /* 0x0000000404080981 */ /* 0x0002e2000c2e1d00 */
[----:B0-----:R-:W-:Y:S01]  /*0230*/  LOP3.LUT R2, R12, 0x7f, R31, 0xf8, !PT ;  /* 0x0000007f0c027812 */ /* 0x001fe200078ef81f */
[----:B------:R-:W-:Y:S01]  /*0240*/  IMAD.MOV.U32 R44, RZ, RZ, RZ ;  /* 0x000000ffff2c7224 */ /* 0x000fe200078e00ff */
[----:B------:R-:W-:Y:S02]  /*0250*/  LOP3.LUT R31, R31, 0x7f, RZ, 0xc0, !PT ;  /* 0x0000007f1f1f7812 */ /* 0x000fe400078ec0ff */
[----:B------:R-:W-:Y:S02]  /*0260*/  LEA.HI R0, R15, R2, RZ, 0x4 ;  /* 0x000000020f007211 */ /* 0x000fe400078f20ff */
[----:B------:R-:W-:Y:S01]  /*0270*/  ISETP.LT.AND P1, PT, R2, c[0x0][0x190], !P6 ;  /* 0x0000640002007a0c */ /* 0x000fe20007721270 */
[C---:B------:R-:W-:Y:S01]  /*0280*/  IMAD.SHL.U32 R13, R31.reuse, 0x20, RZ ;  /* 0x000000201f0d7824 */ /* 0x040fe200078e00ff */
[----:B------:R-:W-:Y:S02]  /*0290*/  SHF.R.S32.HI R3, RZ, 0x4, R0 ;  /* 0x00000004ff037819 */ /* 0x000fe40000011400 */
[----:B-1----:R-:W-:-:S02]  /*02a0*/  LOP3.LUT R5, R31, 0x100, RZ, 0xfc, !PT ;  /* 0x000001001f057812 */ /* 0x002fc400078efcff */
[----:B------:R-:W-:Y:S01]  /*02b0*/  LEA.HI R0, R3, R3, RZ, 0x3 ;  /* 0x0000000303007211 */ /* 0x000fe200078f18ff */
[----:B------:R-:W-:Y:S01]  /*02c0*/  IMAD.MOV.U32 R37, RZ, RZ, RZ ;  /* 0x000000ffff257224 */ /* 0x000fe200078e00ff */
[----:B------:R-:W-:Y:S02]  /*02d0*/  P2R R24, PR, RZ, 0x2 ;  /* 0x00000002ff187803 */ /* 0x000fe40000000000 */
[----:B------:R-:W-:Y:S02]  /*02e0*/  LOP3.LUT R6, R0, 0xffffffd8, RZ, 0xc0, !PT ;  /* 0xffffffd800067812 */ /* 0x000fe400078ec0ff */
[----:B------:R-:W-:-:S03]  /*02f0*/  LEA.HI R0, R15, R2, RZ, 0x7 ;  /* 0x000000020f007211 */ /* 0x000fc600078f38ff */
[----:B------:R-:W-:Y:S01]  /*0300*/  IMAD.IADD R6, R3, 0x1, -R6 ;  /* 0x0000000103067824 */ /* 0x000fe200078e0a06 */
[----:B------:R-:W-:-:S04]  /*0310*/  SHF.R.S32.HI R0, RZ, 0x7, R0 ;  /* 0x00000007ff007819 */ /* 0x000fc80000011400 */
[----:B------:R-:W-:Y:S02]  /*0320*/  LEA R3, R7, R6, 0x3 ;  /* 0x0000000607037211 */ /* 0x000fe400078e18ff */
[----:B------:R-:W-:-:S03]  /*0330*/  LOP3.LUT R6, R31, 0x80, RZ, 0xfc, !PT ;  /* 0x000000801f067812 */ /* 0x000fc600078efcff */
[----:B------:R-:W-:Y:S01]  /*0340*/  IMAD R3, R0, 0x190, R3 ;  /* 0x0000019000037824 */ /* 0x000fe200078e0203 */
[----:B------:R-:W-:-:S03]  /*0350*/  LOP3.LUT R0, R31, 0x180, RZ, 0xfc, !PT ;  /* 0x000001801f007812 */ /* 0x000fc600078efcff */
[----:B------:R-:W-:-:S04]  /*0360*/  IMAD.WIDE R22, R3, R26, c[0x0][0x170] ;  /* 0x00005c0003167625 */ /* 0x000fc800078e021a */
[----:B------:R-:W-:Y:S01]  /*0370*/  IMAD.WIDE R18, R3, R26, c[0x0][0x168] ;  /* 0x00005a0003127625 */ /* 0x000fe200078e021a */
[----:B------:R-:W-:-:S04]  /*0380*/  LOP3.LUT R3, R12, 0x80, R31, 0xfe, !PT ;  /* 0x000000800c037812 */ /* 0x000fc800078efe1f */
[----:B------:R-:W-:Y:S02]  /*0390*/  LEA.HI R4, R15, R3, RZ, 0x4 ;  /* 0x000000030f047211 */ /* 0x000fe400078f20ff */
[----:B------:R-:W-:Y:S01]  /*03a0*/  ISETP.LT.AND P0, PT, R3, c[0x0][0x190], !P6 ;  /* 0x0000640003007a0c */ /* 0x000fe20007701270 */
[----:B--2---:R-:W-:Y:S04]  /*03b0*/  STS [R13], R32 ;  /* 0x000000200d007388 */ /* 0x004fe80000000800 */
[----:B------:R-:W-:Y:S04]  /*03c0*/  STS [R13+0x8], R33 ;  /* 0x000008210d007388 */ /* 0x000fe80000000800 */
[----:B------:R-:W-:Y:S04]  /*03d0*/  STS [R13+0x10], R34 ;  /* 0x000010220d007388 */ /* 0x000fe80000000800 */
[----:B------:R-:W-:Y:S04]  /*03e0*/  STS [R13+0x18], R35 ;  /* 0x000018230d007388 */ /* 0x000fe80000000800 */
[----:B------:R-:W-:Y:S06]  /*03f0*/  BAR.SYNC 0x0 ;  /* 0x0000000000007b1d */ /* 0x000fec0000000000 */
[----:B------:R-:W0:Y:S04]  /*0400*/  LDS R36, [R31.X8] ;  /* 0x000000001f247984 */ /* 0x000e280000008800 */
[----:B------:R-:W1:Y:S04]  /*0410*/  LDS R20, [R6.X8] ;  /* 0x0000000006147984 */ /* 0x000e680000008800 */
[----:B------:R-:W2:Y:S04]  /*0420*/  LDS R25, [R5.X8] ;  /* 0x0000000005197984 */ /* 0x000ea80000008800 */
[----:B------:R-:W-:Y:S04]  /*0430*/  LDS R14, [R0.X8] ;  /* 0x00000000000e7984 */ /* 0x000fe80000008800 */
[----:B------:R-:W-:Y:S06]  /*0440*/  BAR.SYNC 0x0 ;  /* 0x0000000000007b1d */ /* 0x000fec0000000000 */
[----:B---3--:R-:W-:Y:S04]  /*0450*/  STS [R13], R8 ;  /* 0x000000080d007388 */ /* 0x008fe80000000800 */
[----:B------:R-:W-:Y:S04]  /*0460*/  STS [R13+0x8], R9 ;  /* 0x000008090d007388 */ /* 0x000fe80000000800 */
[----:B------:R-:W-:Y:S04]  /*0470*/  STS [R13+0x10], R10 ;  /* 0x0000100a0d007388 */ /* 0x000fe80000000800 */
[----:B------:R-:W-:Y:S04]  /*0480*/  STS [R13+0x18], R11 ;  /* 0x0000180b0d007388 */ /* 0x000fe80000000800 */
[----:B------:R-:W-:Y:S06]  /*0490*/  BAR.SYNC 0x0 ;  /* 0x0000000000007b1d */ /* 0x000fec0000000000 */
[----:B------:R3:W4:Y:S04]  /*04a0*/  @P1 LDG.E.EL R44, [R22.64] ;  /* 0x00000004162c1981 */ /* 0x000728000c2e1900 */
[----:B------:R5:W0:Y:S01]  /*04b0*/  @P1 LDG.E.EL R37, [R18.64] ;  /* 0x0000000412251981 */ /* 0x000a22000c2e1900 */
[----:B------:R-:W-:Y:S01]  /*04c0*/  SHF.R.S32.HI R8, RZ, 0x4, R4 ;  /* 0x00000004ff087819 */ /* 0x000fe20000011404 */
[----:B------:R-:W-:-:S03]  /*04d0*/  CS2R R34, SRZ ;  /* 0x0000000000227805 */ /* 0x000fc6000001ff00 */
[----:B------:R-:W-:-:S04]  /*04e0*/  LEA.HI R4, R8, R8, RZ, 0x3 ;  /* 0x0000000808047211 */ /* 0x000fc800078f18ff */
[----:B------:R-:W-:Y:S02]  /*04f0*/  LOP3.LUT R9, R4, 0xfffffff8, RZ, 0xc0, !PT ;  /* 0xfffffff804097812 */ /* 0x000fe400078ec0ff */
[----:B------:R-:W-:Y:S02]  /*0500*/  LEA.HI R4, R15, R3, RZ, 0x7 ;  /* 0x000000030f047211 */ /* 0x000fe400078f38ff */
[----:B------:R-:W-:Y:S02]  /*0510*/  IADD3 R8, R8, -R9, RZ ;  /* 0x8000000908087210 */ /* 0x000fe40007ffe0ff */
[----:B------:R-:W-:-:S03]  /*0520*/  SHF.R.S32.HI R4, RZ, 0x7, R4 ;  /* 0x00000007ff047819 */ /* 0x000fc60000011404 */
[----:B------:R-:W-:-:S04]  /*0530*/  IMAD R39, R7, 0x8, R8 ;  /* 0x0000000807277824 */ /* 0x000fc800078e0208 */
[----:B------:R-:W-:-:S04]  /*0540*/  IMAD R39, R4, 0x190, R39 ;  /* 0x0000019004277824 */ /* 0x000fc800078e0227 */
[----:B------:R-:W-:-:S05]  /*0550*/  IMAD.WIDE R10, R39, R26, c[0x0][0x168] ;  /* 0x00005a00270a7625 */ /* 0x000fca00078e021a */
[----:B------:R1:W2:Y:S01]  /*0560*/  @P0 LDG.E.EL R35, [R10.64] ;  /* 0x000000040a230981 */ /* 0x0002a2000c2e1900 */
[C-C-:B------:R-:W-:Y:S01]  /*0570*/  LOP3.LUT R4, R12.reuse, 0x100, R31.reuse, 0xfe, !PT ;  /* 0x000001000c047812 */ /* 0x140fe200078efe1f */
[----:B------:R-:W-:Y:S01]  /*0580*/  IMAD.MOV.U32 R40, RZ, RZ, RZ ;  /* 0x000000ffff287224 */ /* 0x000fe200078e00ff */
[----:B------:R-:W-:Y:S01]  /*0590*/  LOP3.LUT R32, R12, 0x180, R31, 0xfe, !PT ;  /* 0x000001800c207812 */ /* 0x000fe200078efe1f */
[----:B------:R-:W-:Y:S01]  /*05a0*/  IMAD.WIDE R38, R39, R26, c[0x0][0x170] ;  /* 0x00005c0027267625 */ /* 0x000fe200078e021a */
[C---:B------:R-:W-:Y:S02]  /*05b0*/  LEA.HI R8, R15.reuse, R4, RZ, 0x4 ;  /* 0x000000040f087211 */ /* 0x040fe400078f20ff */
[----:B------:R-:W-:Y:S02]  /*05c0*/  LEA.HI R12, R15, R32, RZ, 0x4 ;  /* 0x000000200f0c7211 */ /* 0x000fe400078f20ff */
[----:B------:R-:W-:Y:S01]  /*05d0*/  SHF.R.S32.HI R9, RZ, 0x4, R8 ;  /* 0x00000004ff097819 */ /* 0x000fe20000011408 */
[----:B------:R3:W2:Y:S01]  /*05e0*/  @P0 LDG.E.EL R40, [R38.64] ;  /* 0x0000000426280981 */ /* 0x0006a2000c2e1900 */
[----:B------:R-:W-:-:S02]  /*05f0*/  SHF.R.S32.HI R12, RZ, 0x4, R12 ;  /* 0x00000004ff0c7819 */ /* 0x000fc4000001140c */
[----:B------:R-:W-:Y:S02]  /*0600*/  LEA.HI R13, R9, R9, RZ, 0x3 ;  /* 0x00000009090d7211 */ /* 0x000fe400078f18ff */
[----:B------:R-:W-:Y:S02]  /*0610*/  LOP3.LUT R8, R2, 0x200, RZ, 0xfc, !PT ;  /* 0x0000020002087812 */ /* 0x000fe400078efcff */
[----:B-1----:R-:W-:Y:S02]  /*0620*/  LEA.HI R10, R12, R12, RZ, 0x3 ;  /* 0x0000000c0c0a7211 */ /* 0x002fe400078f18ff */
[----:B-----5:R-:W-:Y:S02]  /*0630*/  LOP3.LUT R18, R13, 0xfffffff8, RZ, 0xc0, !PT ;  /* 0xfffffff80d127812 */ /* 0x020fe400078ec0ff */
[----:B------:R-:W-:Y:S02]  /*0640*/  LEA.HI R13, R15, R8, RZ, 0x4 ;  /* 0x000000080f0d7211 */ /* 0x000fe400078f20ff */
[----:B------:R-:W-:Y:S01]  /*0650*/  LOP3.LUT R11, R10, 0xfffffff8, RZ, 0xc0, !PT ;  /* 0xfffffff80a0b7812 */ /* 0x000fe200078ec0ff */
[----:B------:R-:W-:Y:S01]  /*0660*/  IMAD.IADD R18, R9, 0x1, -R18 ;  /* 0x0000000109127824 */ /* 0x000fe200078e0a12 */
[----:B------:R-:W-:-:S02]  /*0670*/  SHF.R.S32.HI R13, RZ, 0x4, R13 ;  /* 0x00000004ff0d7819 */ /* 0x000fc4000001140d */
[----:B------:R-:W-:Y:S01]  /*0680*/  LEA.HI R10, R15, R32, RZ, 0x7 ;  /* 0x000000200f0a7211 */ /* 0x000fe200078f38ff */
[----:B------:R-:W-:Y:S01]  /*0690*/  IMAD.IADD R12, R12, 0x1, -R11 ;  /* 0x000000010c0c7824 */ /* 0x000fe200078e0a0b */
[----:B------:R-:W-:Y:S02]  /*06a0*/  LEA.HI R19, R13, R13, RZ, 0x3 ;  /* 0x0000000d0d137211 */ /* 0x000fe400078f18ff */
[----:B------:R-:W-:Y:S01]  /*06b0*/  LEA.HI R9, R15, R4, RZ, 0x7 ;  /* 0x000000040f097211 */ /* 0x000fe200078f38ff */
[----:B------:R-:W-:Y:S01]  /*06c0*/  IMAD R11, R7, 0x8, R12 ;  /* 0x00000008070b7824 */ /* 0x000fe200078e020c */
[----:B------:R-:W-:Y:S02]  /*06d0*/  SHF.R.S32.HI R10, RZ, 0x7, R10 ;  /* 0x00000007ff0a7819 */ /* 0x000fe4000001140a */
[----:B------:R-:W-:Y:S02]  /*06e0*/  ISETP.LT.AND P2, PT, R8, c[0x0][0x190], !P6 ;  /* 0x0000640008007a0c */ /* 0x000fe40007741270 */
[----:B---3--:R-:W-:Y:S01]  /*06f0*/  LOP3.LUT R22, R19, 0xfffffff8, RZ, 0xc0, !PT ;  /* 0xfffffff813167812 */ /* 0x008fe200078ec0ff */
[----:B------:R-:W-:Y:S01]  /*0700*/  IMAD R11, R10, 0x190, R11 ;  /* 0x000001900a0b7824 */ /* 0x000fe200078e020b */
[----:B------:R-:W-:-:S02]  /*0710*/  LEA.HI R8, R15, R8, RZ, 0x7 ;  /* 0x000000080f087211 */ /* 0x000fc400078f38ff */
[----:B------:R-:W-:Y:S01]  /*0720*/  SHF.R.S32.HI R9, RZ, 0x7, R9 ;  /* 0x00000007ff097819 */ /* 0x000fe20000011409 */
[----:B------:R-:W-:Y:S01]  /*0730*/  IMAD.IADD R13, R13, 0x1, -R22 ;  /* 0x000000010d0d7824 */ /* 0x000fe200078e0a16 */
[----:B------:R-:W-:Y:S02]  /*0740*/  LEA R18, R7, R18, 0x3 ;  /* 0x0000001207127211 */ /* 0x000fe400078e18ff */
[----:B------:R-:W-:Y:S02]  /*0750*/  ISETP.LT.AND P1, PT, R4, c[0x0][0x190], !P6 ;  /* 0x0000640004007a0c */ /* 0x000fe40007721270 */
[----:B------:R-:W-:Y:S01]  /*0760*/  SHF.R.S32.HI R10, RZ, 0x7, R8 ;  /* 0x00000007ff0a7819 */ /* 0x000fe20000011408 */
[----:B------:R-:W-:Y:S01]  /*0770*/  IMAD R9, R9, 0x190, R18 ;  /* 0x0000019009097824 */ /* 0x000fe200078e0212 */
[----:B------:R-:W-:Y:S02]  /*0780*/  ISETP.LT.AND P3, PT, R32, c[0x0][0x190], !P6 ;  /* 0x0000640020007a0c */ /* 0x000fe40007761270 */
[----:B------:R-:W-:Y:S01]  /*0790*/  MOV R42, RZ ;  /* 0x000000ff002a7202 */ /* 0x000fe20000000f00 */
[----:B------:R-:W-:-:S02]  /*07a0*/  IMAD R10, R10, 0x190, R13 ;  /* 0x000001900a0a7824 */ /* 0x000fc400078e020d */
[----:B------:R-:W-:-:S04]  /*07b0*/  IMAD.WIDE R22, R9, R26, c[0x0][0x168] ;  /* 0x00005a0009167625 */ /* 0x000fc800078e021a */
[----:B------:R-:W-:-:S04]  /*07c0*/  IMAD.WIDE R8, R9, R26, c[0x0][0x170] ;  /* 0x00005c0009087625 */ /* 0x000fc800078e021a */
[-C--:B------:R-:W-:Y:S01]  /*07d0*/  IMAD.WIDE R28, R11, R26.reuse, c[0x0][0x168] ;  /* 0x00005a000b1c7625 */ /* 0x080fe200078e021a */
[----:B------:R1:W3:Y:S03]  /*07e0*/  @P1 LDG.E.EL R34, [R8.64] ;  /* 0x0000000408221981 */ /* 0x0002e6000c2e1900 */
[----:B------:R-:W-:Y:S01]  /*07f0*/  IMAD R21, R7, 0x8, R10 ;  /* 0x0000000807157824 */ /* 0x000fe200078e020a */
[----:B------:R-:W-:Y:S01]  /*0800*/  CS2R R18, SRZ ;  /* 0x0000000000127805 */ /* 0x000fe2000001ff00 */
[-C--:B------:R-:W-:Y:S01]  /*0810*/  IMAD.WIDE R12, R11, R26.reuse, c[0x0][0x170] ;  /* 0x00005c000b0c7625 */ /* 0x080fe200078e021a */
[----:B------:R5:W3:Y:S03]  /*0820*/  @P1 LDG.E.EL R42, [R22.64] ;  /* 0x00000004162a1981 */ /* 0x000ae6000c2e1900 */
[CC--:B------:R-:W-:Y:S01]  /*0830*/  IMAD.WIDE R10, R21.reuse, R26.reuse, c[0x0][0x168] ;  /* 0x00005a00150a7625 */ /* 0x0c0fe200078e021a */
[----:B------:R5:W3:Y:S03]  /*0840*/  @P3 LDG.E.EL R19, [R28.64] ;  /* 0x000000041c133981 */ /* 0x000ae6000c2e1900 */
[----:B-1----:R-:W-:Y:S01]  /*0850*/  IMAD.WIDE R8, R21, R26, c[0x0][0x170] ;  /* 0x00005c0015087625 */ /* 0x002fe200078e021a */
[----:B------:R-:W-:-:S02]  /*0860*/  MOV R21, 0x3d800000 ;  /* 0x3d80000000157802 */ /* 0x000fc40000000f00 */
[C---:B-----5:R-:W-:Y:S01]  /*0870*/  LOP3.LUT R22, R2.reuse, 0x280, RZ, 0xfc, !PT ;  /* 0x0000028002167812 */ /* 0x060fe200078efcff */
[----:B------:R-:W-:Y:S01]  /*0880*/  IMAD.MOV.U32 R27, RZ, RZ, RZ ;  /* 0x000000ffff1b7224 */ /* 0x000fe200078e00ff */
[----:B------:R-:W-:Y:S01]  /*0890*/  LOP3.LUT R38, R2, 0x300, RZ, 0xfc, !PT ;  /* 0x0000030002267812 */ /* 0x000fe200078efcff */
[----:B------:R1:W5:Y:S01]  /*08a0*/  @P2 LDG.E.EL R18, [R8.64] ;  /* 0x0000000408122981 */ /* 0x000362000c2e1900 */
[C---:B------:R-:W-:Y:S02]  /*08b0*/  LEA.HI R28, R15.reuse, R22, RZ, 0x4 ;  /* 0x000000160f1c7211 */ /* 0x040fe400078f20ff */
[----:B------:R-:W-:Y:S01]  /*08c0*/  LEA.HI R29, R15, R38, RZ, 0x4 ;  /* 0x000000260f1d7211 */ /* 0x000fe200078f20ff */
[----:B------:R1:W5:Y:S01]  /*08d0*/  @P2 LDG.E.EL R27, [R10.64] ;  /* 0x000000040a1b2981 */ /* 0x000362000c2e1900 */
[----:B------:R-:W-:Y:S02]  /*08e0*/  SHF.R.S32.HI R28, RZ, 0x4, R28 ;  /* 0x00000004ff1c7819 */ /* 0x000fe4000001141c */
[----:B------:R-:W-:-:S02]  /*08f0*/  SHF.R.S32.HI R29, RZ, 0x4, R29 ;  /* 0x00000004ff1d7819 */ /* 0x000fc4000001141d */
[----:B-1----:R-:W-:Y:S02]  /*0900*/  LEA.HI R10, R28, R28, RZ, 0x3 ;  /* 0x0000001c1c0a7211 */ /* 0x002fe400078f18ff */
[----:B------:R-:W-:Y:S02]  /*0910*/  LEA.HI R8, R29, R29, RZ, 0x3 ;  /* 0x0000001d1d087211 */ /* 0x000fe400078f18ff */
[----:B------:R-:W-:Y:S01]  /*0920*/  LOP3.LUT R9, R10, 0xfffffff8, RZ, 0xc0, !PT ;  /* 0xfffffff80a097812 */ /* 0x000fe200078ec0ff */
[----:B------:R-:W-:Y:S01]  /*0930*/  IMAD.MOV.U32 R30, RZ, RZ, RZ ;  /* 0x000000ffff1e7224 */ /* 0x000fe200078e00ff */
[----:B------:R-:W-:-:S03]  /*0940*/  LOP3.LUT R8, R8, 0xfffffff8, RZ, 0xc0, !PT ;  /* 0xfffffff808087812 */ /* 0x000fc600078ec0ff */
[----:B------:R-:W-:Y:S01]  /*0950*/  IMAD.IADD R9, R28, 0x1, -R9 ;  /* 0x000000011c097824 */ /* 0x000fe200078e0a09 */
[----:B------:R-:W-:Y:S01]  /*0960*/  ISETP.LT.AND P4, PT, R22, c[0x0][0x190], !P6 ;  /* 0x0000640016007a0c */ /* 0x000fe20007781270 */
[----:B------:R1:W5:Y:S01]  /*0970*/  @P3 LDG.E.EL R30, [R12.64] ;  /* 0x000000040c1e3981 */ /* 0x000362000c2e1900 */
[----:B------:R-:W-:-:S04]  /*0980*/  LEA.HI R22, R15, R22, RZ, 0x7 ;  /* 0x000000160f167211 */ /* 0x000fc800078f38ff */
[----:B------:R-:W-:Y:S01]  /*0990*/  SHF.R.S32.HI R22, RZ, 0x7, R22 ;  /* 0x00000007ff167819 */ /* 0x000fe20000011416 */
[----:B-1----:R-:W-:-:S04]  /*09a0*/  IMAD.IADD R12, R29, 0x1, -R8 ;  /* 0x000000011d0c7824 */ /* 0x002fc800078e0a08 */
[----:B------:R-:W-:-:S04]  /*09b0*/  IMAD R22, R22, 0x190, R9 ;  /* 0x0000019016167824 */ /* 0x000fc800078e0209 */
[----:B------:R-:W-:-:S04]  /*09c0*/  IMAD R13, R7, 0x8, R22 ;  /* 0x00000008070d7824 */ /* 0x000fc800078e0216 */
[----:B------:R-:W-:Y:S01]  /*09d0*/  IMAD.WIDE R10, R13, R26, c[0x0][0x168] ;  /* 0x00005a000d0a7625 */ /* 0x000fe200078e021a */
[----:B------:R-:W-:-:S03]  /*09e0*/  ISETP.LT.AND P5, PT, R38, c[0x0][0x190], !P6 ;  /* 0x0000640026007a0c */ /* 0x000fc600077a1270 */
[----:B------:R-:W-:-:S06]  /*09f0*/  IMAD.MOV.U32 R22, RZ, RZ, RZ ;  /* 0x000000ffff167224 */ /* 0x000fcc00078e00ff */
[----:B------:R1:W5:Y:S01]  /*0a00*/  @P4 LDG.E.EL R22, [R10.64] ;  /* 0x000000040a164981 */ /* 0x000362000c2e1900 */
[----:B----4-:R-:W-:-:S06]  /*0a10*/  FFMA R44, R44, R21, 9.9999997473787516356e-06 ;  /* 0x3727c5ac2c2c7423 */ /* 0x010fcc0000000015 */
[----:B------:R-:W4:Y:S01]  /*0a20*/  MUFU.RSQ R44, R44 ;  /* 0x0000002c002c7308 */ /* 0x000f220000001400 */
[----:B0-----:R-:W-:-:S04]  /*0a30*/  FADD R37, R36, -R37 ;  /* 0x8000002524257221 */ /* 0x001fc80000000000 */
[----:B----4-:R-:W-:Y:S01]  /*0a40*/  FMUL R28, R44, R37 ;  /* 0x000000252c1c7220 */ /* 0x010fe20000400000 */
[----:B------:R-:W-:-:S04]  /*0a50*/  LOP3.LUT R44, R2, 0x380, RZ, 0xfc, !PT ;  /* 0x00000380022c7812 */ /* 0x000fc800078efcff */
[----:B------:R-:W-:-:S04]  /*0a60*/  LEA.HI R8, R15, R44, RZ, 0x4 ;  /* 0x0000002c0f087211 */ /* 0x000fc800078f20ff */
[----:B------:R-:W-:-:S04]  /*0a70*/  SHF.R.S32.HI R8, RZ, 0x4, R8 ;  /* 0x00000004ff087819 */ /* 0x000fc80000011408 */
[----:B------:R-:W-:-:S04]  /*0a80*/  LEA.HI R9, R8, R8, RZ, 0x3 ;  /* 0x0000000808097211 */ /* 0x000fc800078f18ff */
[----:B------:R-:W-:-:S04]  /*0a90*/  LOP3.LUT R9, R9, 0xfffffff8, RZ, 0xc0, !PT ;  /* 0xfffffff809097812 */ /* 0x000fc800078ec0ff */
[----:B------:R-:W-:Y:S01]  /*0aa0*/  IADD3 R37, R8, -R9, RZ ;  /* 0x8000000908257210 */ /* 0x000fe20007ffe0ff */
[----:B------:R-:W-:Y:S01]  /*0ab0*/  IMAD.WIDE R8, R13, R26, c[0x0][0x170] ;  /* 0x00005c000d087625 */ /* 0x000fe200078e021a */
[----:B------:R-:W-:-:S04]  /*0ac0*/  LEA.HI R13, R15, R38, RZ, 0x7 ;  /* 0x000000260f0d7211 */ /* 0x000fc800078f38ff */
[----:B------:R-:W-:Y:S01]  /*0ad0*/  SHF.R.S32.HI R13, RZ, 0x7, R13 ;  /* 0x00000007ff0d7819 */ /* 0x000fe2000001140d */
[----:B------:R-:W-:-:S04]  /*0ae0*/  IMAD.MOV.U32 R36, RZ, RZ, RZ ;  /* 0x000000ffff247224 */ /* 0x000fc800078e00ff */
[----:B------:R-:W-:Y:S01]  /*0af0*/  IMAD R13, R13, 0x190, R12 ;  /* 0x000001900d0d7824 */ /* 0x000fe200078e020c */
[----:B------:R-:W-:Y:S01]  /*0b00*/  LEA.HI R12, R15, R44, RZ, 0x7 ;  /* 0x0000002c0f0c7211 */ /* 0x000fe200078f38ff */
[----:B--2---:R-:W-:Y:S01]  /*0b10*/  FADD R29, R20, -R35 ;  /* 0x80000023141d7221 */ /* 0x004fe20000000000 */
[----:B------:R0:W2:Y:S02]  /*0b20*/  @P4 LDG.E.EL R36, [R8.64] ;  /* 0x0000000408244981 */ /* 0x0000a4000c2e1900 */
[----:B------:R-:W-:Y:S02]  /*0b30*/  SHF.R.S32.HI R20, RZ, 0x7, R12 ;  /* 0x00000007ff147819 */ /* 0x000fe4000001140c */
[----:B------:R-:W-:Y:S01]  /*0b40*/  ISETP.LT.AND P6, PT, R44, c[0x0][0x190], !P6 ;  /* 0x000064002c007a0c */ /* 0x000fe200077c1270 */
[----:B------:R-:W-:Y:S01]  /*0b50*/  IMAD R39, R7, 0x8, R13 ;  /* 0x0000000807277824 */ /* 0x000fe200078e020d */
[----:B------:R-:W-:Y:S01]  /*0b60*/  MOV R38, RZ ;  /* 0x000000ff00267202 */ /* 0x000fe20000000f00 */
[----:B------:R-:W4:Y:S01]  /*0b70*/  LDS R44, [R31.X8] ;  /* 0x000000001f2c7984 */ /* 0x000f220000008800 */
[----:B0-----:R-:W-:-:S04]  /*0b80*/  IMAD R8, R20, 0x190, R37 ;  /* 0x0000019014087824 */ /* 0x001fc800078e0225 */
[----:B------:R-:W-:Y:S02]  /*0b90*/  IMAD R37, R7, 0x8, R8 ;  /* 0x0000000807257824 */ /* 0x000fe400078e0208 */
[----:B------:R-:W-:Y:S02]  /*0ba0*/  IMAD.MOV.U32 R20, RZ, RZ, RZ ;  /* 0x000000ffff147224 */ /* 0x000fe400078e00ff */
[----:B-1----:R-:W-:-:S04]  /*0bb0*/  IMAD.WIDE R10, R39, R26, c[0x0][0x170] ;  /* 0x00005c00270a7625 */ /* 0x002fc800078e021a */
[-C--:B------:R-:W-:Y:S01]  /*0bc0*/  IMAD.WIDE R8, R37, R26.reuse, c[0x0][0x170] ;  /* 0x00005c0025087625 */ /* 0x080fe200078e021a */
[----:B------:R0:W2:Y:S04]  /*0bd0*/  @P5 LDG.E.EL R20, [R10.64] ;  /* 0x000000040a145981 */ /* 0x0000a8000c2e1900 */
[----:B------:R1:W2:Y:S01]  /*0be0*/  @P6 LDG.E.EL R38, [R8.64] ;  /* 0x0000000408266981 */ /* 0x0002a2000c2e1900 */
[----:B------:R-:W-:Y:S01]  /*0bf0*/  MOV R35, RZ ;  /* 0x000000ff00237202 */ /* 0x000fe20000000f00 */
[----:B------:R-:W-:-:S05]  /*0c00*/  IMAD.WIDE R12, R39, R26, c[0x0][0x168] ;  /* 0x00005a00270c7625 */ /* 0x000fca00078e021a */
[----:B------:R0:W2:Y:S01]  /*0c10*/  @P5 LDG.E.EL R35, [R12.64] ;  /* 0x000000040c235981 */ /* 0x0000a2000c2e1900 */
[----:B------:R-:W-:-:S06]  /*0c20*/  FFMA R40, R40, R21, 9.9999997473787516356e-06 ;  /* 0x3727c5ac28287423 */ /* 0x000fcc0000000015 */
[----:B------:R-:W1:Y:S01]  /*0c30*/  MUFU.RSQ R40, R40 ;  /* 0x0000002800287308 */ /* 0x000e620000001400 */
[----:B---3--:R-:W-:-:S07]  /*0c40*/  FFMA R39, R34, R21, 9.9999997473787516356e-06 ;  /* 0x3727c5ac22277423 */ /* 0x008fce0000000015 */
[----:B------:R-:W3:Y:S01]  /*0c50*/  MUFU.RSQ R34, R39 ;  /* 0x0000002700227308 */ /* 0x000ee20000001400 */
[----:B------:R-:W-:Y:S01]  /*0c60*/  FADD R41, R25, -R42 ;  /* 0x8000002a19297221 */ /* 0x000fe20000000000 */
[----:B------:R-:W-:Y:S02]  /*0c70*/  IMAD.MOV.U32 R25, RZ, RZ, RZ ;  /* 0x000000ffff197224 */ /* 0x000fe400078e00ff */
[----:B0-----:R-:W-:Y:S01]  /*0c80*/  IMAD.WIDE R12, R37, R26, c[0x0][0x168] ;  /* 0x00005a00250c7625 */ /* 0x001fe200078e021a */
[----:B-----5:R-:W-:Y:S01]  /*0c90*/  FFMA R18, R18, R21, 9.9999997473787516356e-06 ;  /* 0x3727c5ac12127423 */ /* 0x020fe20000000015 */
[----:B-1----:R-:W-:Y:S01]  /*0ca0*/  FMUL R29, R40, R29 ;  /* 0x0000001d281d7220 */ /* 0x002fe20000400000 */
[----:B------:R-:W-:Y:S02]  /*0cb0*/  LEA.HI R15, R15, R16, RZ, 0x4 ;  /* 0x000000100f0f7211 */ /* 0x000fe400078f20ff */
[----:B------:R0:W5:Y:S02]  /*0cc0*/  @P6 LDG.E.EL R25, [R12.64] ;  /* 0x000000040c196981 */ /* 0x000164000c2e1900 */
[----:B------:R-:W1:Y:S01]  /*0cd0*/  MUFU.RSQ R18, R18 ;  /* 0x0000001200127308 */ /* 0x000e620000001400 */
[----:B------:R-:W-:Y:S01]  /*0ce0*/  LOP3.LUT R15, R15, 0xfffffff0, RZ, 0xc0, !PT ;  /* 0xfffffff00f0f7812 */ /* 0x000fe200078ec0ff */
[----:B---3--:R-:W-:Y:S01]  /*0cf0*/  FMUL R34, R34, R41 ;  /* 0x0000002922227220 */ /* 0x008fe20000400000 */
[----:B----4-:R-:W-:Y:S01]  /*0d00*/  FADD R27, R44, -R27 ;  /* 0x8000001b2c1b7221 */ /* 0x010fe20000000000 */
[----:B------:R-:W-:-:S04]  /*0d10*/  FFMA R30, R30, R21, 9.9999997473787516356e-06 ;  /* 0x3727c5ac1e1e7423 */ /* 0x000fc80000000015 */
[----:B------:R3:W4:Y:S01]  /*0d20*/  MUFU.RSQ R40, R30 ;  /* 0x0000001e00287308 */ /* 0x0007220000001400 */
[----:B------:R-:W-:Y:S01]  /*0d30*/  IMAD.IADD R41, R16, 0x1, -R15 ;  /* 0x0000000110297824 */ /* 0x000fe200078e0a0f */
[----:B------:R-:W-:Y:S01]  /*0d40*/  FADD R19, R14, -R19 ;  /* 0x800000130e137221 */ /* 0x000fe20000000000 */
[----:B-1----:R-:W-:Y:S02]  /*0d50*/  FMUL R37, R18, R27 ;  /* 0x0000001b12257220 */ /* 0x002fe40000400000 */
[----:B---3--:R-:W-:-:S04]  /*0d60*/  IMAD.WIDE R30, R41, R26, c[0x0][0x178] ;  /* 0x00005e00291e7625 */ /* 0x008fc800078e021a */
[----:B------:R-:W-:Y:S01]  /*0d70*/  IMAD.WIDE R26, R41, R26, c[0x0][0x180] ;  /* 0x00006000291a7625 */ /* 0x000fe200078e021a */
[----:B----4-:R-:W-:Y:S01]  /*0d80*/  FMUL R39, R40, R19 ;  /* 0x0000001328277220 */ /* 0x010fe20000400000 */
[----:B------:R-:W-:Y:S02]  /*0d90*/  P2R R23, PR, RZ, 0x2 ;  /* 0x00000002ff177803 */ /* 0x000fe40000000000 */
[----:B------:R-:W-:Y:S02]  /*0da0*/  ISETP.GE.AND P1, PT, R16, c[0x0][0x190], PT ;  /* 0x0000640010007a0c */ /* 0x000fe40003f26270 */
[----:B------:R-:W-:Y:S01]  /*0db0*/  P2R R33, PR, RZ, 0x1 ;  /* 0x00000001ff217803 */ /* 0x000fe20000000000 */
[----:B------:R-:W-:Y:S01]  /*0dc0*/  CS2R R8, SRZ ;  /* 0x0000000000087805 */ /* 0x000fe2000001ff00 */
[----:B------:R-:W-:Y:S01]  /*0dd0*/  ISETP.GE.AND P0, PT, R17, c[0x0][0x190], PT ;  /* 0x0000640011007a0c */ /* 0x000fe20003f06270 */
[----:B------:R-:W-:Y:S01]  /*0de0*/  CS2R R10, SRZ ;  /* 0x00000000000a7805 */ /* 0x000fe2000001ff00 */
[----:B------:R-:W-:Y:S01]  /*0df0*/  CS2R R16, SRZ ;  /* 0x0000000000107805 */ /* 0x000fe2000001ff00 */
[----:B------:R-:W-:-:S06]  /*0e00*/  CS2R R18, SRZ ;  /* 0x0000000000127805 */ /* 0x000fcc000001ff00 */
[----:B------:R1:W3:Y:S04]  /*0e10*/  @!P1 LDG.E.EL.128 R8, [R30.64] ;  /* 0x000000041e089981 */ /* 0x0002e8000c2e1d00 */
[----:B------:R4:W3:Y:S01]  /*0e20*/  @!P1 LDG.E.EL.128 R16, [R26.64] ;  /* 0x000000041a109981 */ /* 0x0008e2000c2e1d00 */
[----:B------:R-:W-:Y:S01]  /*0e30*/  ISETP.NE.AND P1, PT, R23, RZ, PT ;  /* 0x000000ff1700720c */ /* 0x000fe20003f25270 */
[----:B0-----:R-:W-:Y:S01]  /*0e40*/  CS2R R12, SRZ ;  /* 0x00000000000c7805 */ /* 0x001fe2000001ff00 */
[----:B------:R-:W-:-:S06]  /*0e50*/  CS2R R14, SRZ ;  /* 0x00000000000e7805 */ /* 0x000fcc000001ff00 */
[----:B------:R1:W3:Y:S01]  /*0e60*/  @!P0 LDG.E.EL.128 R12, [R30.64] ;  /* 0x000000041e0c8981 */ /* 0x0002e2000c2e1d00 */
[-C--:B--2---:R-:W-:Y:S01]  /*0e70*/  FFMA R41, R36, R21.reuse, 9.9999997473787516356e-06 ;  /* 0x3727c5ac24297423 */ /* 0x084fe20000000015 */
[-C--:B------:R-:W-:Y:S02]  /*0e80*/  FFMA R40, R20, R21.reuse, 9.9999997473787516356e-06 ;  /* 0x3727c5ac14287423 */ /* 0x080fe40000000015 */
[----:B------:R-:W0:Y:S01]  /*0e90*/  LDS R20, [R5.X8] ;  /* 0x0000000005147984 */ /* 0x000e220000008800 */
[----:B------:R-:W-:-:S03]  /*0ea0*/  FFMA R38, R38, R21, 9.9999997473787516356e-06 ;  /* 0x3727c5ac26267423 */ /* 0x000fc60000000015 */
[----:B------:R-:W2:Y:S01]  /*0eb0*/  LDS R21, [R6.X8] ;  /* 0x0000000006157984 */ /* 0x000ea20000008800 */
[----:B------:R-:W0:Y:S02]  /*0ec0*/  MUFU.RSQ R36, R41 ;  /* 0x0000002900247308 */ /* 0x000e240000001400 */
[----:B0-----:R-:W-:Y:S01]  /*0ed0*/  FADD R35, R20, -R35 ;  /* 0x8000002314237221 */ /* 0x001fe20000000000 */
[----:B--2---:R-:W-:Y:S02]  /*0ee0*/  FADD R21, R21, -R22 ;  /* 0x8000001615157221 */ /* 0x004fe40000000000 */
[----:B------:R-:W-:Y:S02]  /*0ef0*/  CS2R R22, SRZ ;  /* 0x0000000000167805 */ /* 0x000fe4000001ff00 */
[----:B------:R-:W-:Y:S02]  /*0f00*/  FMUL R36, R36, R21 ;  /* 0x0000001524247220 */ /* 0x000fe40000400000 */
[----:B------:R-:W-:-:S06]  /*0f10*/  CS2R R20, SRZ ;  /* 0x0000000000147805 */ /* 0x000fcc000001ff00 */
[----:B------:R4:W2:Y:S01]  /*0f20*/  @!P0 LDG.E.EL.128 R20, [R26.64] ;  /* 0x000000041a148981 */ /* 0x0008a2000c2e1d00 */
[----:B------:R-:W0:Y:S01]  /*0f30*/  MUFU.RSQ R40, R40 ;  /* 0x0000002800287308 */ /* 0x000e220000001400 */
[----:B------:R-:W-:Y:S02]  /*0f40*/  ISETP.NE.AND P0, PT, R24, RZ, PT ;  /* 0x000000ff1800720c */ /* 0x000fe40003f05270 */
[----:B------:R-:W5:Y:S01]  /*0f50*/  LDS R24, [R0.X8] ;  /* 0x0000000000187984 */ /* 0x000f620000008800 */
[----:B0-----:R-:W-:-:S03]  /*0f60*/  FMUL R42, R40, R35 ;  /* 0x00000023282a7220 */ /* 0x001fc60000400000 */
[----:B------:R-:W0:Y:S01]  /*0f70*/  S2R R35, SR_TID.X ;  /* 0x0000000000237919 */ /* 0x000e220000002100 */
[----:B------:R-:W0:Y:S02]  /*0f80*/  MUFU.RSQ R38, R38 ;  /* 0x0000002600267308 */ /* 0x000e240000001400 */
[----:B0-----:R-:W-:Y:S01]  /*0f90*/  LOP3.LUT R35, R35, 0x7f, RZ, 0xc0, !PT ;  /* 0x0000007f23237812 */ /* 0x001fe200078ec0ff */
[----:B-----5:R-:W-:Y:S01]  /*0fa0*/  FADD R25, R24, -R25 ;  /* 0x8000001918197221 */ /* 0x020fe20000000000 */
[----:B------:R-:W-:Y:S06]  /*0fb0*/  BAR.SYNC 0x0 ;  /* 0x0000000000007b1d */ /* 0x000fec0000000000 */
[----:B------:R-:W-:Y:S01]  /*0fc0*/  STS [R35.X4], R28 ;  /* 0x0000001c23007388 */ /* 0x000fe20000004800 */
[----:B------:R-:W-:-:S03]  /*0fd0*/  FMUL R44, R38, R25 ;  /* 0x00000019262c7220 */ /* 0x000fc60000400000 */
[----:B------:R-:W-:Y:S04]  /*0fe0*/  STS [R35.X4+0x200], R29 ;  /* 0x0002001d23007388 */ /* 0x000fe80000004800 */
[----:B------:R-:W-:Y:S04]  /*0ff0*/  STS [R35.X4+0x400], R34 ;  /* 0x0004002223007388 */ /* 0x000fe80000004800 */
[----:B------:R-:W-:Y:S04]  /*1000*/  STS [R35.X4+0x600], R39 ;  /* 0x0006002723007388 */ /* 0x000fe80000004800 */
[----:B------:R-:W-:Y:S06]  /*1010*/  BAR.SYNC 0x0 ;  /* 0x0000000000007b1d */ /* 0x000fec0000000000 */
[----:B----4-:R-:W3:Y:S04]  /*1020*/  LDS.128 R24, [R35.X16] ;  /* 0x0000000023187984 */ /* 0x010ee8000000cc00 */
[----:B------:R-:W-:Y:S06]  /*1030*/  BAR.SYNC 0x0 ;  /* 0x0000000000007b1d */ /* 0x000fec0000000000 */
[----:B------:R-:W-:Y:S04]  /*1040*/  STS [R35.X4], R37 ;  /* 0x0000002523007388 */ /* 0x000fe80000004800 */
[----:B------:R-:W-:Y:S04]  /*1050*/  STS [R35.X4+0x200], R36 ;  /* 0x0002002423007388 */ /* 0x000fe80000004800 */
[----:B------:R-:W-:Y:S04]  /*1060*/  STS [R35.X4+0x400], R42 ;  /* 0x0004002a23007388 */ /* 0x000fe80000004800 */
[----:B------:R-:W-:Y:S04]  /*1070*/  STS [R35.X4+0x600], R44 ;  /* 0x0006002c23007388 */ /* 0x000fe80000004800 */
[----:B------:R-:W-:Y:S06]  /*1080*/  BAR.SYNC 0x0 ;  /* 0x0000000000007b1d */ /* 0x000fec0000000000 */
[----:B-1----:R-:W2:Y:S01]  /*1090*/  LDS.128 R28, [R35.X16] ;  /* 0x00000000231c7984 */ /* 0x002ea2000000cc00 */
[----:B---3--:R-:W-:Y:S01]  /*10a0*/  FFMA R10, R26, R10, R18 ;  /* 0x0000000a1a0a7223 */ /* 0x008fe20000000012 */
[----:B------:R-:W-:Y:S01]  /*10b0*/  FFMA R8, R24, R8, R16 ;  /* 0x0000000818087223 */ /* 0x000fe20000000010 */
[----:B------:R-:W-:Y:S01]  /*10c0*/  FFMA R9, R25, R9, R17 ;  /* 0x0000000919097223 */ /* 0x000fe20000000011 */
[----:B------:R-:W-:Y:S01]  /*10d0*/  FFMA R11, R27, R11, R19 ;  /* 0x0000000b1b0b7223 */ /* 0x000fe20000000013 */
[----:B------:R-:W-:Y:S01]  /*10e0*/  SHF.L.U32 R18, R35, 0x5, RZ ;  /* 0x0000000523127819 */ /* 0x000fe200000006ff */
[----:B------:R-:W-:Y:S06]  /*10f0*/  BAR.SYNC 0x0 ;  /* 0x0000000000007b1d */ /* 0x000fec0000000000 */
[----:B------:R-:W-:Y:S04]  /*1100*/  STS [R18], R8 ;  /* 0x0000000812007388 */ /* 0x000fe80000000800 */
[----:B------:R-:W-:Y:S04]  /*1110*/  STS [R18+0x8], R9 ;  /* 0x0000080912007388 */ /* 0x000fe80000000800 */
[----:B------:R-:W-:Y:S04]  /*1120*/  STS [R18+0x10], R10 ;  /* 0x0000100a12007388 */ /* 0x000fe80000000800 */
[----:B------:R-:W-:Y:S04]  /*1130*/  STS [R18+0x18], R11 ;  /* 0x0000180b12007388 */ /* 0x000fe80000000800 */
[----:B------:R-:W-:Y:S06]  /*1140*/  BAR.SYNC 0x0 ;  /* 0x0000000000007b1d */ /* 0x000fec0000000000 */
[----:B------:R-:W0:Y:S04]  /*1150*/  LDS R17, [R35.X8] ;  /* 0x0000000023117984 */ /* 0x000e280000008800 */
[----:B------:R-:W1:Y:S01]  /*1160*/  LDS R19, [R6.X8] ;  /* 0x0000000006137984 */ /* 0x000e620000008800 */
[----:B------:R-:W-:-:S02]  /*1170*/  IMAD R16, R2, 0x32, R7 ;  /* 0x0000003202107824 */ /* 0x000fc400078e0207 */
[--C-:B------:R-:W-:Y:S02]  /*1180*/  IMAD R3, R3, 0x32, R7.reuse ;  /* 0x0000003203037824 */ /* 0x100fe400078e0207 */
[--C-:B------:R-:W-:Y:S01]  /*1190*/  IMAD R4, R4, 0x32, R7.reuse ;  /* 0x0000003204047824 */ /* 0x100fe200078e0207 */
[----:B------:R-:W-:Y:S01]  /*11a0*/  IADD3 R10, R16, 0x6400, RZ ;  /* 0x00006400100a7810 */ /* 0x000fe20007ffe0ff */
[----:B------:R-:W-:Y:S01]  /*11b0*/  IMAD R7, R32, 0x32, R7 ;  /* 0x0000003220077824 */ /* 0x000fe200078e0207 */
[----:B------:R-:W-:Y:S01]  /*11c0*/  IADD3 R11, R16, 0x7d00, RZ ;  /* 0x00007d00100b7810 */ /* 0x000fe20007ffe0ff */
[----:B--2---:R-:W-:Y:S01]  /*11d0*/  FFMA R12, R28, R12, R20 ;  /* 0x0000000c1c0c7223 */ /* 0x004fe20000000014 */
[----:B------:R-:W-:Y:S01]  /*11e0*/  FFMA R13, R29, R13, R21 ;  /* 0x0000000d1d0d7223 */ /* 0x000fe20000000015 */
[----:B------:R-:W-:Y:S01]  /*11f0*/  FFMA R14, R30, R14, R22 ;  /* 0x0000000e1e0e7223 */ /* 0x000fe20000000016 */
[----:B------:R-:W-:Y:S01]  /*1200*/  FFMA R15, R31, R15, R23 ;  /* 0x0000000f1f0f7223 */ /* 0x000fe20000000017 */
[----:B------:R-:W2:Y:S04]  /*1210*/  LDS R21, [R5.X8] ;  /* 0x0000000005157984 */ /* 0x000ea80000008800 */
[----:B------:R-:W3:Y:S04]  /*1220*/  LDS R23, [R0.X8] ;  /* 0x0000000000177984 */ /* 0x000ee80000008800 */
[----:B------:R-:W-:Y:S06]  /*1230*/  BAR.SYNC 0x0 ;  /* 0x0000000000007b1d */ /* 0x000fec0000000000 */
[----:B------:R-:W-:Y:S04]  /*1240*/  STS [R18], R12 ;  /* 0x0000000c12007388 */ /* 0x000fe80000000800 */
[----:B------:R-:W-:Y:S04]  /*1250*/  STS [R18+0x8], R13 ;  /* 0x0000080d12007388 */ /* 0x000fe80000000800 */
[----:B------:R-:W-:Y:S04]  /*1260*/  STS [R18+0x10], R14 ;  /* 0x0000100e12007388 */ /* 0x000fe80000000800 */
[----:B------:R-:W-:Y:S04]  /*1270*/  STS [R18+0x18], R15 ;  /* 0x0000180f12007388 */ /* 0x000fe80000000800 */
[----:B------:R-:W-:Y:S06]  /*1280*/  BAR.SYNC 0x0 ;  /* 0x0000000000007b1d */ /* 0x000fec0000000000 */
[----:B------:R-:W4:Y:S04]  /*1290*/  LDS R35, [R35.X8] ;  /* 0x0000000023237984 */ /* 0x000f280000008800 */
[----:B------:R5:W4:Y:S04]  /*12a0*/  LDS R25, [R6.X8] ;  /* 0x0000000006197984 */ /* 0x000b280000008800 */
[----:B------:R-:W4:Y:S01]  /*12b0*/  LDS R27, [R5.X8] ;  /* 0x00000000051b7984 */ /* 0x000f220000008800 */
[----:B------:R-:W-:-:S04]  /*12c0*/  IMAD.MOV.U32 R29, RZ, RZ, 0x4 ;  /* 0x00000004ff1d7424 */ /* 0x000fc800078e00ff */
[----:B------:R-:W-:-:S05]  /*12d0*/  IMAD.WIDE R8, R16, R29, c[0x0][0x188] ;  /* 0x0000620010087625 */ /* 0x000fca00078e021d */
[----:B0-----:R0:W-:Y:S01]  /*12e0*/  @P0 STG.E [R8.64], R17 ;  /* 0x0000001108000986 */ /* 0x0011e2000c101904 */
[----:B------:R-:W-:Y:S01]  /*12f0*/  ISETP.NE.AND P0, PT, R33, RZ, PT ;  /* 0x000000ff2100720c */ /* 0x000fe20003f05270 */
[----:B------:R-:W-:Y:S01]  /*1300*/  IMAD.WIDE R2, R3, R29, c[0x0][0x188] ;  /* 0x0000620003027625 */ /* 0x000fe200078e021d */
[----:B------:R-:W-:-:S03]  /*1310*/  IADD3 R12, R16, 0x9600, RZ ;  /* 0x00009600100c7810 */ /* 0x000fc60007ffe0ff */
[----:B-----5:R-:W-:-:S04]  /*1320*/  IMAD.WIDE R6, R7, R29, c[0x0][0x188] ;  /* 0x0000620007067625 */ /* 0x020fc800078e021d */
[----:B0-----:R-:W-:-:S04]  /*1330*/  IMAD.WIDE R8, R4, R29, c[0x0][0x188] ;  /* 0x0000620004087625 */ /* 0x001fc800078e021d */
[----:B-1----:R0:W-:Y:S01]  /*1340*/  @P0 STG.E [R2.64], R19 ;  /* 0x0000001302000986 */ /* 0x0021e2000c101904 */
[----:B------:R-:W-:-:S03]  /*1350*/  IMAD.WIDE R4, R10, R29, c[0x0][0x188] ;  /* 0x000062000a047625 */ /* 0x000fc600078e021d */
[----:B--2---:R0:W-:Y:S01]  /*1360*/  @P1 STG.E [R8.64], R21 ;  /* 0x0000001508001986 */ /* 0x0041e2000c101904 */
[----:B------:R-:W-:-:S03]  /*1370*/  IMAD.WIDE R10, R11, R29, c[0x0][0x188] ;  /* 0x000062000b0a7625 */ /* 0x000fc600078e021d */
[----:B---3--:R0:W-:Y:S01]  /*1380*/  @P3 STG.E [R6.64], R23 ;  /* 0x0000001706003986 */ /* 0x0081e2000c101904 */
[----:B------:R-:W-:-:S03]  /*1390*/  IMAD.WIDE R12, R12, R29, c[0x0][0x188] ;  /* 0x000062000c0c7625 */ /* 0x000fc600078e021d */
[----:B----4-:R0:W-:Y:S04]  /*13a0*/  @P2 STG.E [R4.64], R35 ;  /* 0x0000002304002986 */ /* 0x0101e8000c101904 */
[----:B------:R0:W-:Y:S04]  /*13b0*/  @P4 STG.E [R10.64], R25 ;  /* 0x000000190a004986 */ /* 0x0001e8000c101904 */
[----:B------:R0:W-:Y:S01]  /*13c0*/  @P5 STG.E [R12.64], R27 ;  /* 0x0000001b0c005986 */ /* 0x0001e2000c101904 */
[----:B------:R-:W-:Y:S05]  /*13d0*/  @!P6 EXIT ;  /* 0x000000000000e94d */ /* 0x000fea0003800000 */
[----:B0-----:R-:W0:Y:S01]  /*13e0*/  LDS R5, [R0.X8] ;  /* 0x0000000000057984 */ /* 0x001e220000008800 */
[----:B------:R-:W-:-:S05]  /*13f0*/  IADD3 R2, R16, 0xaf00, RZ ;  /* 0x0000af0010027810 */ /* 0x000fca0007ffe0ff */
[----:B------:R-:W-:-:S05]  /*1400*/  IMAD.WIDE R2, R2, R29, c[0x0][0x188] ;  /* 0x0000620002027625 */ /* 0x000fca00078e021d */
[----:B0-----:R-:W-:Y:S01]  /*1410*/  STG.E [R2.64], R5 ;  /* 0x0000000502007986 */ /* 0x001fe2000c101904 */
[----:B------:R-:W-:Y:S05]  /*1420*/  EXIT ;  /* 0x000000000000794d */ /* 0x000fea0003800000 */
.L_x_0:
[----:B------:R-:W-:-:S00]  /*1430*/  BRA `(.L_x_0) ;  /* 0xfffffff000007947 */ /* 0x000fc0000383ffff */
[----:B------:R-:W-:-:S00]  /*1440*/  NOP ;  /* 0x0000000000007918 */ /* 0x000fc00000000000 */
        /* <DEDUP_REMOVED lines=11> */
.L_x_1:


//--------------------- .nv.global.init           --------------------------
	.section	.nv.global.init,"aw",@progbits
.nv.global.init:
	.type		_$_str,@object
	.size		_$_str,(.L_0 - _$_str)
_$_str:
        /*0000*/ 	.byte	0x5f, 0x5f, 0x43, 0x55, 0x44, 0x41, 0x5f, 0x46, 0x54, 0x5a, 0x00
.L_0:


//--------------------- .nv.shared.triton_        --------------------------
	.section	.nv.shared.triton_,"aw",@nobits
	.align	16
